//
// Generated by NVIDIA NVVM Compiler
//
// Compiler Build ID: CL-36424714
// Cuda compilation tools, release 13.0, V13.0.88
// Based on NVVM 20.0.0
//

.version 9.0
.target sm_100
.address_size 64

	// .globl	_Z9vectorAddPKfS0_Pfi

.visible .entry _Z9vectorAddPKfS0_Pfi(
	.param .u64 .ptr .align 1 _Z9vectorAddPKfS0_Pfi_param_0,
	.param .u64 .ptr .align 1 _Z9vectorAddPKfS0_Pfi_param_1,
	.param .u64 .ptr .align 1 _Z9vectorAddPKfS0_Pfi_param_2,
	.param .u32 _Z9vectorAddPKfS0_Pfi_param_3
)
{
	.reg .pred 	%p<2>;
	.reg .b32 	%r<6>;
	.reg .b32 	%f<4>;
	.reg .b64 	%rd<11>;

	ld.param.u64 	%rd1, [_Z9vectorAddPKfS0_Pfi_param_0];
	ld.param.u64 	%rd2, [_Z9vectorAddPKfS0_Pfi_param_1];
	ld.param.u64 	%rd3, [_Z9vectorAddPKfS0_Pfi_param_2];
	ld.param.u32 	%r2, [_Z9vectorAddPKfS0_Pfi_param_3];
	mov.u32 	%r3, %ntid.x;
	mov.u32 	%r4, %ctaid.x;
	mov.u32 	%r5, %tid.x;
	mad.lo.s32 	%r1, %r3, %r4, %r5;
	setp.ge.s32 	%p1, %r1, %r2;
	@%p1 bra 	$L__BB0_2;
	cvta.to.global.u64 	%rd4, %rd1;
	cvta.to.global.u64 	%rd5, %rd2;
	cvta.to.global.u64 	%rd6, %rd3;
	mul.wide.s32 	%rd7, %r1, 4;
	add.s64 	%rd8, %rd4, %rd7;
	ld.global.nc.f32 	%f1, [%rd8];
	add.s64 	%rd9, %rd5, %rd7;
	ld.global.nc.f32 	%f2, [%rd9];
	add.f32 	%f3, %f1, %f2;
	add.s64 	%rd10, %rd6, %rd7;
	st.global.f32 	[%rd10], %f3;
$L__BB0_2:
	ret;

}


// ===== COMPILED SASS (sm_100) =====

	.target	sm_100

	.elftype	@"ET_EXEC"


//--------------------- .note.nv.tkinfo           --------------------------
	.section	.note.nv.tkinfo,"",@"SHT_NOTE"
	.sectionflags	@"SHF_NOTE_NV_TKINFO"
	.tkinfo
        /*0018*/ 	.word	0x00000002
        /*0030*/ 	.string	""
        /*0030*/ 	.string	"ptxas"
        /*0030*/ 	.string	"Cuda compilation tools, release 13.0, V13.0.88"
        /*0030*/ 	.string	"Build cuda_13.0.r13.0/compiler.36424714_0"
        /*0030*/ 	.string	"-arch sm_100 -m 64 "



//--------------------- .note.nv.cuinfo           --------------------------
	.section	.note.nv.cuinfo,"",@"SHT_NOTE"
	.sectionflags	@"SHF_NOTE_NV_CUINFO"
        /*0018*/ 	.short	0x0002
        /*001a*/ 	.short	0x0064
        /*001c*/ 	.short	0x0082
	.zero		2


//--------------------- .nv.info                  --------------------------
	.section	.nv.info,"",@"SHT_CUDA_INFO"
	.align	4


	//----- nvinfo : EIATTR_REGCOUNT
	.align		4
        /*0000*/ 	.byte	0x04, 0x2f
        /*0002*/ 	.short	(.L_1 - .L_0)
	.align		4
.L_0:
        /*0004*/ 	.word	index@(_Z9vectorAddPKfS0_Pfi)
        /*0008*/ 	.word	0x0000000c


	//----- nvinfo : EIATTR_FRAME_SIZE
	.align		4
.L_1:
        /*000c*/ 	.byte	0x04, 0x11
        /*000e*/ 	.short	(.L_3 - .L_2)
	.align		4
.L_2:
        /*0010*/ 	.word	index@(_Z9vectorAddPKfS0_Pfi)
        /*0014*/ 	.word	0x00000000


	//----- nvinfo : EIATTR_MIN_STACK_SIZE
	.align		4
.L_3:
        /*0018*/ 	.byte	0x04, 0x12
        /*001a*/ 	.short	(.L_5 - .L_4)
	.align		4
.L_4:
        /*001c*/ 	.word	index@(_Z9vectorAddPKfS0_Pfi)
        /*0020*/ 	.word	0x00000000
.L_5:


//--------------------- .nv.compat                --------------------------
	.section	.nv.compat,"",@"SHT_CUDA_COMPAT_INFO"
	.align	4
        /*0000*/ 	.byte	0x02, 0x09, 0x00, 0x00, 0x02, 0x02, 0x01, 0x00, 0x02, 0x05, 0x05, 0x00, 0x03, 0x07, 0x01, 0x01
        /*0010*/ 	.byte	0x02, 0x03, 0x00, 0x00, 0x02, 0x06, 0x01, 0x00, 0x04, 0x0b, 0x08, 0x00, 0x09, 0x00, 0x00, 0x00
        /*0020*/ 	.byte	0x00, 0x00, 0x00, 0x00


//--------------------- .nv.info._Z9vectorAddPKfS0_Pfi --------------------------
	.section	.nv.info._Z9vectorAddPKfS0_Pfi,"",@"SHT_CUDA_INFO"
	.sectionflags	@""
	.align	4


	//----- nvinfo : EIATTR_CUDA_API_VERSION
	.align		4
        /*0000*/ 	.byte	0x04, 0x37
        /*0002*/ 	.short	(.L_7 - .L_6)
.L_6:
        /*0004*/ 	.word	0x00000082


	//----- nvinfo : EIATTR_KPARAM_INFO
	.align		4
.L_7:
        /*0008*/ 	.byte	0x04, 0x17
        /*000a*/ 	.short	(.L_9 - .L_8)
.L_8:
        /*000c*/ 	.word	0x00000000
        /*0010*/ 	.short	0x0003
        /*0012*/ 	.short	0x0018
        /*0014*/ 	.byte	0x00, 0xf0, 0x11, 0x00


	//----- nvinfo : EIATTR_KPARAM_INFO
	.align		4
.L_9:
        /*0018*/ 	.byte	0x04, 0x17
        /*001a*/ 	.short	(.L_11 - .L_10)
.L_10:
        /*001c*/ 	.word	0x00000000
        /*0020*/ 	.short	0x0002
        /*0022*/ 	.short	0x0010
        /*0024*/ 	.byte	0x00, 0xf5, 0x21, 0x00


	//----- nvinfo : EIATTR_KPARAM_INFO
	.align		4
.L_11:
        /*0028*/ 	.byte	0x04, 0x17
        /*002a*/ 	.short	(.L_13 - .L_12)
.L_12:
        /*002c*/ 	.word	0x00000000
        /*0030*/ 	.short	0x0001
        /*0032*/ 	.short	0x0008
        /*0034*/ 	.byte	0x00, 0xf5, 0x21, 0x00


	//----- nvinfo : EIATTR_KPARAM_INFO
	.align		4
.L_13:
        /*0038*/ 	.byte	0x04, 0x17
        /*003a*/ 	.short	(.L_15 - .L_14)
.L_14:
        /*003c*/ 	.word	0x00000000
        /*0040*/ 	.short	0x0000
        /*0042*/ 	.short	0x0000
        /*0044*/ 	.byte	0x00, 0xf5, 0x21, 0x00


	//----- nvinfo : EIATTR_SPARSE_MMA_MASK
	.align		4
.L_15:
        /*0048*/ 	.byte	0x03, 0x50
        /*004a*/ 	.short	0x0000


	//----- nvinfo : EIATTR_MAXREG_COUNT
	.align		4
        /*004c*/ 	.byte	0x03, 0x1b
        /*004e*/ 	.short	0x00ff


	//----- nvinfo : EIATTR_MERCURY_ISA_VERSION
	.align		4
        /*0050*/ 	.byte	0x03, 0x5f
        /*0052*/ 	.short	0x0101


	//----- nvinfo : EIATTR_VRC_CTA_INIT_COUNT
	.align		4
        /*0054*/ 	.byte	0x02, 0x4a
	.zero		1
	.zero		1


	//----- nvinfo : EIATTR_EXIT_INSTR_OFFSETS
	.align		4
        /*0058*/ 	.byte	0x04, 0x1c
        /*005a*/ 	.short	(.L_17 - .L_16)


	//   ....[0]....
.L_16:
        /*005c*/ 	.word	0x00000070


	//   ....[1]....
        /*0060*/ 	.word	0x00000130


	//----- nvinfo : EIATTR_CBANK_PARAM_SIZE
	.align		4
.L_17:
        /*0064*/ 	.byte	0x03, 0x19
        /*0066*/ 	.short	0x001c


	//----- nvinfo : EIATTR_PARAM_CBANK
	.align		4
        /*0068*/ 	.byte	0x04, 0x0a
        /*006a*/ 	.short	(.L_19 - .L_18)
	.align		4
.L_18:
        /*006c*/ 	.word	index@(.nv.constant0._Z9vectorAddPKfS0_Pfi)
        /*0070*/ 	.short	0x0380
        /*0072*/ 	.short	0x001c


	//----- nvinfo : EIATTR_SW_WAR
	.align		4
.L_19:
        /*0074*/ 	.byte	0x04, 0x36
        /*0076*/ 	.short	(.L_21 - .L_20)
.L_20:
        /*0078*/ 	.word	0x00000008
.L_21:


//--------------------- .nv.callgraph             --------------------------
	.section	.nv.callgraph,"",@"SHT_CUDA_CALLGRAPH"
	.align	4
	.sectionentsize	8
	.align		4
        /*0000*/ 	.word	0x00000000
	.align		4
        /*0004*/ 	.word	0xffffffff
	.align		4
        /*0008*/ 	.word	0x00000000
	.align		4
        /*000c*/ 	.word	0xfffffffe
	.align		4
        /*0010*/ 	.word	0x00000000
	.align		4
        /*0014*/ 	.word	0xfffffffd
	.align		4
        /*0018*/ 	.word	0x00000000
	.align		4
        /*001c*/ 	.word	0xfffffffc


//--------------------- .text._Z9vectorAddPKfS0_Pfi --------------------------
	.section	.text._Z9vectorAddPKfS0_Pfi,"ax",@progbits
	.align	128
        .global         _Z9vectorAddPKfS0_Pfi
        .type           _Z9vectorAddPKfS0_Pfi,@function
        .size           _Z9vectorAddPKfS0_Pfi,(.L_x_1 - _Z9vectorAddPKfS0_Pfi)
        .other          _Z9vectorAddPKfS0_Pfi,@"STO_CUDA_ENTRY STV_DEFAULT"
_Z9vectorAddPKfS0_Pfi:
.text._Z9vectorAddPKfS0_Pfi:
[----:B------:R-:W-:Y:S01]  /*0000*/  LDC R1, c[0x0][0x37c] ;  /* 0x0000df00ff017b82 */ /* 0x000fe20000000800 */
[----:B------:R-:W0:Y:S01]  /*0010*/  S2R R9, SR_CTAID.X ;  /* 0x0000000000097919 */ /* 0x000e220000002500 */
[----:B------:R-:W0:Y:S01]  /*0020*/  LDCU UR4, c[0x0][0x360] ;  /* 0x00006c00ff0477ac */ /* 0x000e220008000800 */
[----:B------:R-:W0:Y:S01]  /*0030*/  S2R R0, SR_TID.X ;  /* 0x0000000000007919 */ /* 0x000e220000002100 */
[----:B------:R-:W1:Y:S01]  /*0040*/  LDCU UR5, c[0x0][0x398] ;  /* 0x00007300ff0577ac */ /* 0x000e620008000800 */
[----:B0-----:R-:W-:-:S05]  /*0050*/  IMAD R9, R9, UR4, R0 ;  /* 0x0000000409097c24 */ /* 0x001fca000f8e0200 */
[----:B-1----:R-:W-:-:S13]  /*0060*/  ISETP.GE.AND P0, PT, R9, UR5, PT ;  /* 0x0000000509007c0c */ /* 0x002fda000bf06270 */
[----:B------:R-:W-:Y:S05]  /*0070*/  @P0 EXIT ;  /* 0x000000000000094d */ /* 0x000fea0003800000 */
[----:B------:R-:W0:Y:S01]  /*0080*/  LDC.64 R2, c[0x0][0x380] ;  /* 0x0000e000ff027b82 */ /* 0x000e220000000a00 */
[----:B------:R-:W1:Y:S07]  /*0090*/  LDCU.64 UR4, c[0x0][0x358] ;  /* 0x00006b00ff0477ac */ /* 0x000e6e0008000a00 */
[----:B------:R-:W2:Y:S08]  /*00a0*/  LDC.64 R4, c[0x0][0x388] ;  /* 0x0000e200ff047b82 */ /* 0x000eb00000000a00 */
[----:B------:R-:W3:Y:S01]  /*00b0*/  LDC.64 R6, c[0x0][0x390] ;  /* 0x0000e400ff067b82 */ /* 0x000ee20000000a00 */
[----:B0-----:R-:W-:-:S06]  /*00c0*/  IMAD.WIDE R2, R9, 0x4, R2 ;  /* 0x0000000409027825 */ /* 0x001fcc00078e0202 */
[----:B-1----:R-:W4:Y:S01]  /*00d0*/  LDG.E.CONSTANT R2, desc[UR4][R2.64] ;  /* 0x0000000402027981 */ /* 0x002f22000c1e9900 */
[----:B--2---:R-:W-:-:S06]  /*00e0*/  IMAD.WIDE R4, R9, 0x4, R4 ;  /* 0x0000000409047825 */ /* 0x004fcc00078e0204 */
[----:B------:R-:W4:Y:S01]  /*00f0*/  LDG.E.CONSTANT R5, desc[UR4][R4.64] ;  /* 0x0000000404057981 */ /* 0x000f22000c1e9900 */
[----:B---3--:R-:W-:-:S04]  /*0100*/  IMAD.WIDE R6, R9, 0x4, R6 ;  /* 0x0000000409067825 */ /* 0x008fc800078e0206 */
[----:B----4-:R-:W-:-:S05]  /*0110*/  FADD R9, R2, R5 ;  /* 0x0000000502097221 */ /* 0x010fca0000000000 */
[----:B------:R-:W-:Y:S01]  /*0120*/  STG.E desc[UR4][R6.64], R9 ;  /* 0x0000000906007986 */ /* 0x000fe2000c101904 */
[----:B------:R-:W-:Y:S05]  /*0130*/  EXIT ;  /* 0x000000000000794d */ /* 0x000fea0003800000 */
.L_x_0:
[----:B------:R-:W-:-:S00]  /*0140*/  BRA `(.L_x_0) ;  /* 0xfffffffc00fc7947 */ /* 0x000fc0000383ffff */
[----:B------:R-:W-:-:S00]  /*0150*/  NOP ;  /* 0x0000000000007918 */ /* 0x000fc00000000000 */
        /* <DEDUP_REMOVED lines=10> */
.L_x_1:


//--------------------- .nv.shared.reserved.0     --------------------------
	.section	.nv.shared.reserved.0,"aw",@nobits
	.weak		__nv_reservedSMEM_offset_0_alias
	.size		__nv_reservedSMEM_offset_0_alias, 0, 64
	.other		__nv_reservedSMEM_offset_0_alias,@"STO_CUDA_RESERVED_SHARED STV_DEFAULT"
__nv_reservedSMEM_offset_0_alias:
	.zero		0
	.zero		64


//--------------------- .nv.constant0._Z9vectorAddPKfS0_Pfi --------------------------
	.section	.nv.constant0._Z9vectorAddPKfS0_Pfi,"a",@progbits
	.sectionflags	@""
	.align	4
.nv.constant0._Z9vectorAddPKfS0_Pfi:
	.zero		924


//--------------------- SYMBOLS --------------------------

	.type		.nv.reservedSmem.offset0,@object
	.size		.nv.reservedSmem.offset0,0x4
